	.headerflags	@"EF_CUDA_TEXMODE_UNIFIED EF_CUDA_64BIT_ADDRESS EF_CUDA_SM86 EF_CUDA_VIRTUAL_SM(EF_CUDA_SM86)"
	.elftype	@"ET_EXEC"


//--------------------- .nv.info                  --------------------------
	.section	.nv.info,"",@"SHT_CUDA_INFO"
	.align	4


	//----- nvinfo : EIATTR_REGCOUNT
	.align		4
        /*0000*/ 	.byte	0x04, 0x2f
        /*0002*/ 	.short	(.L_1 - .L_0)
	.align		4
.L_0:
        /*0004*/ 	.word	index@(triton_per_fused__to_copy_mean_pow_12)
        /*0008*/ 	.word	0x0000000f


	//----- nvinfo : EIATTR_MIN_STACK_SIZE
	.align		4
.L_1:
        /*000c*/ 	.byte	0x04, 0x12
        /*000e*/ 	.short	(.L_3 - .L_2)
	.align		4
.L_2:
        /*0010*/ 	.word	index@(triton_per_fused__to_copy_mean_pow_12)
        /*0014*/ 	.word	0x00000000


	//----- nvinfo : EIATTR_FRAME_SIZE
	.align		4
.L_3:
        /*0018*/ 	.byte	0x04, 0x11
        /*001a*/ 	.short	(.L_5 - .L_4)
	.align		4
.L_4:
        /*001c*/ 	.word	index@(triton_per_fused__to_copy_mean_pow_12)
        /*0020*/ 	.word	0x00000000


	//----- nvinfo : EIATTR_MIN_STACK_SIZE
	.align		4
.L_5:
        /*0024*/ 	.byte	0x04, 0x12
        /*0026*/ 	.short	(.L_7 - .L_6)
	.align		4
.L_6:
        /*0028*/ 	.word	index@(triton_per_fused__to_copy_mean_pow_12)
        /*002c*/ 	.word	0x00000000
.L_7:


//--------------------- .nv.info.triton_per_fused__to_copy_mean_pow_12 --------------------------
	.section	.nv.info.triton_per_fused__to_copy_mean_pow_12,"",@"SHT_CUDA_INFO"
	.sectionflags	@""
	.align	4


	//----- nvinfo : EIATTR_CUDA_API_VERSION
	.align		4
        /*0000*/ 	.byte	0x04, 0x37
        /*0002*/ 	.short	(.L_9 - .L_8)
.L_8:
        /*0004*/ 	.word	0x0000007c


	//----- nvinfo : EIATTR_SW2861232_WAR
	.align		4
.L_9:
        /*0008*/ 	.byte	0x01, 0x35
	.zero		2


	//----- nvinfo : EIATTR_PARAM_CBANK
	.align		4
        /*000c*/ 	.byte	0x04, 0x0a
        /*000e*/ 	.short	(.L_11 - .L_10)
	.align		4
.L_10:
        /*0010*/ 	.word	index@(.nv.constant0.triton_per_fused__to_copy_mean_pow_12)
        /*0014*/ 	.short	0x0160
        /*0016*/ 	.short	0x0020


	//----- nvinfo : EIATTR_CBANK_PARAM_SIZE
	.align		4
.L_11:
        /*0018*/ 	.byte	0x03, 0x19
        /*001a*/ 	.short	0x0020


	//----- nvinfo : EIATTR_KPARAM_INFO
	.align		4
        /*001c*/ 	.byte	0x04, 0x17
        /*001e*/ 	.short	(.L_13 - .L_12)
.L_12:
        /*0020*/ 	.word	0x00000000
        /*0024*/ 	.short	0x0004
        /*0026*/ 	.short	0x0018
        /*0028*/ 	.byte	0x00, 0xf4, 0x21, 0x00


	//----- nvinfo : EIATTR_KPARAM_INFO
	.align		4
.L_13:
        /*002c*/ 	.byte	0x04, 0x17
        /*002e*/ 	.short	(.L_15 - .L_14)
.L_14:
        /*0030*/ 	.word	0x00000000
        /*0034*/ 	.short	0x0003
        /*0036*/ 	.short	0x0014
        /*0038*/ 	.byte	0x00, 0xf0, 0x11, 0x00


	//----- nvinfo : EIATTR_KPARAM_INFO
	.align		4
.L_15:
        /*003c*/ 	.byte	0x04, 0x17
        /*003e*/ 	.short	(.L_17 - .L_16)
.L_16:
        /*0040*/ 	.word	0x00000000
        /*0044*/ 	.short	0x0002
        /*0046*/ 	.short	0x0010
        /*0048*/ 	.byte	0x00, 0xf0, 0x11, 0x00


	//----- nvinfo : EIATTR_KPARAM_INFO
	.align		4
.L_17:
        /*004c*/ 	.byte	0x04, 0x17
        /*004e*/ 	.short	(.L_19 - .L_18)
.L_18:
        /*0050*/ 	.word	0x00000000
        /*0054*/ 	.short	0x0001
        /*0056*/ 	.short	0x0008
        /*0058*/ 	.byte	0x00, 0xf4, 0x21, 0x00


	//----- nvinfo : EIATTR_KPARAM_INFO
	.align		4
.L_19:
        /*005c*/ 	.byte	0x04, 0x17
        /*005e*/ 	.short	(.L_21 - .L_20)
.L_20:
        /*0060*/ 	.word	0x00000000
        /*0064*/ 	.short	0x0000
        /*0066*/ 	.short	0x0000
        /*0068*/ 	.byte	0x00, 0xf4, 0x21, 0x00


	//----- nvinfo : EIATTR_MAXREG_COUNT
	.align		4
.L_21:
        /*006c*/ 	.byte	0x03, 0x1b
        /*006e*/ 	.short	0x00ff


	//----- nvinfo : EIATTR_COOP_GROUP_MASK_REGIDS
	.align		4
        /*0070*/ 	.byte	0x04, 0x29
        /*0072*/ 	.short	(.L_23 - .L_22)


	//   ....[0]....
.L_22:
        /*0074*/ 	.word	0xffffffff


	//   ....[1]....
        /*0078*/ 	.word	0xffffffff


	//   ....[2]....
        /*007c*/ 	.word	0xffffffff


	//   ....[3]....
        /*0080*/ 	.word	0xffffffff


	//   ....[4]....
        /*0084*/ 	.word	0xffffffff


	//   ....[5]....
        /*0088*/ 	.word	0xffffffff


	//----- nvinfo : EIATTR_COOP_GROUP_INSTR_OFFSETS
	.align		4
.L_23:
        /*008c*/ 	.byte	0x04, 0x28
        /*008e*/ 	.short	(.L_25 - .L_24)


	//   ....[0]....
.L_24:
        /*0090*/ 	.word	0x00000150


	//   ....[1]....
        /*0094*/ 	.word	0x00000170


	//   ....[2]....
        /*0098*/ 	.word	0x000001a0


	//   ....[3]....
        /*009c*/ 	.word	0x000001c0


	//   ....[4]....
        /*00a0*/ 	.word	0x000001e0


	//   ....[5]....
        /*00a4*/ 	.word	0x00000260


	//----- nvinfo : EIATTR_EXIT_INSTR_OFFSETS
	.align		4
.L_25:
        /*00a8*/ 	.byte	0x04, 0x1c
        /*00aa*/ 	.short	(.L_27 - .L_26)


	//   ....[0]....
.L_26:
        /*00ac*/ 	.word	0x000002a0


	//   ....[1]....
        /*00b0*/ 	.word	0x000002f0


	//----- nvinfo : EIATTR_REQNTID
	.align		4
.L_27:
        /*00b4*/ 	.byte	0x04, 0x10
        /*00b6*/ 	.short	(.L_29 - .L_28)
.L_28:
        /*00b8*/ 	.word	0x00000040
        /*00bc*/ 	.word	0x00000001
        /*00c0*/ 	.word	0x00000001
.L_29:


//--------------------- .nv.callgraph             --------------------------
	.section	.nv.callgraph,"",@"SHT_CUDA_CALLGRAPH"
	.align	4
	.sectionentsize	8
	.align		4
        /*0000*/ 	.word	0x00000000
	.align		4
        /*0004*/ 	.word	0xffffffff
	.align		4
        /*0008*/ 	.word	0x00000000
	.align		4
        /*000c*/ 	.word	0xfffffffe
	.align		4
        /*0010*/ 	.word	0x00000000
	.align		4
        /*0014*/ 	.word	0xfffffffd
	.align		4
        /*0018*/ 	.word	0x00000000
	.align		4
        /*001c*/ 	.word	0xfffffffc


//--------------------- .nv.rel.action            --------------------------
	.section	.nv.rel.action,"",@"SHT_CUDA_RELOCINFO"
	.align	8
	.sectionentsize	8
        /*0000*/ 	.byte	0x73, 0x00, 0x00, 0x00, 0x00, 0x00, 0x00, 0x00, 0x00, 0x00, 0x00, 0x11, 0x25, 0x00, 0x05, 0x36


//--------------------- .nv.constant0.triton_per_fused__to_copy_mean_pow_12 --------------------------
	.section	.nv.constant0.triton_per_fused__to_copy_mean_pow_12,"a",@progbits
	.sectionflags	@""
	.align	4
.nv.constant0.triton_per_fused__to_copy_mean_pow_12:
	.zero		384


//--------------------- .text.triton_per_fused__to_copy_mean_pow_12 --------------------------
	.section	.text.triton_per_fused__to_copy_mean_pow_12,"ax",@progbits
	.sectionflags	@"SHF_BARRIERS=1"
	.sectioninfo	@"SHI_REGISTERS=15"
	.align	128
        .global         triton_per_fused__to_copy_mean_pow_12
        .type           triton_per_fused__to_copy_mean_pow_12,@function
        .size           triton_per_fused__to_copy_mean_pow_12,(.L_x_1 - triton_per_fused__to_copy_mean_pow_12)
        .other          triton_per_fused__to_copy_mean_pow_12,@"STO_CUDA_ENTRY STV_DEFAULT"
triton_per_fused__to_copy_mean_pow_12:
.text.triton_per_fused__to_copy_mean_pow_12:
[----:B------:R-:W-:Y:S02]  /*0000*/  MOV R1, c[0x0][0x28] ;  /* 0x00000a0000017a02 */ /* 0x000fe40000000f00 */
[----:B------:R-:W0:Y:S01]  /*0010*/  S2R R10, SR_CTAID.X ;  /* 0x00000000000a7919 */ /* 0x000e220000002500 */
[----:B------:R-:W-:-:S03]  /*0020*/  ULDC.64 UR4, c[0x0][0x118] ;  /* 0x0000460000047ab9 */ /* 0x000fc60000000a00 */
[----:B------:R-:W1:Y:S01]  /*0030*/  S2R R12, SR_TID.X ;  /* 0x00000000000c7919 */ /* 0x000e620000002100 */
[----:B0-----:R-:W-:-:S05]  /*0040*/  IMAD.HI R0, R10, 0x2aaaaaab, RZ ;  /* 0x2aaaaaab0a007827 */ /* 0x001fca00078e02ff */
[----:B------:R-:W-:-:S04]  /*0050*/  SHF.R.S32.HI R3, RZ, 0x1, R0 ;  /* 0x00000001ff037819 */ /* 0x000fc80000011400 */
[----:B------:R-:W-:Y:S02]  /*0060*/  LEA.HI R3, R0, R3, RZ, 0x1 ;  /* 0x0000000300037211 */ /* 0x000fe400078f08ff */
[----:B-1----:R-:W-:-:S03]  /*0070*/  LOP3.LUT R0, R12, 0x3f, RZ, 0xc0, !PT ;  /* 0x0000003f0c007812 */ /* 0x002fc600078ec0ff */
[----:B------:R-:W-:-:S05]  /*0080*/  IMAD R5, R3, -0xc, R10 ;  /* 0xfffffff403057824 */ /* 0x000fca00078e020a */
[----:B------:R-:W-:-:S05]  /*0090*/  LEA R2, R5, R0, 0x6 ;  /* 0x0000000005027211 */ /* 0x000fca00078e30ff */
[----:B------:R-:W-:Y:S02]  /*00a0*/  IMAD R2, R3, 0x900, R2 ;  /* 0x0000090003027824 */ /* 0x000fe400078e0202 */
[----:B------:R-:W-:-:S03]  /*00b0*/  IMAD.MOV.U32 R3, RZ, RZ, 0x2 ;  /* 0x00000002ff037424 */ /* 0x000fc600078e00ff */
[----:B------:R-:W-:-:S05]  /*00c0*/  IADD3 R2, R2, 0x300, RZ ;  /* 0x0000030002027810 */ /* 0x000fca0007ffe0ff */
[----:B------:R-:W-:-:S06]  /*00d0*/  IMAD.WIDE R2, R2, R3, c[0x0][0x160] ;  /* 0x0000580002027625 */ /* 0x000fcc00078e0203 */
[----:B------:R0:W2:Y:S01]  /*00e0*/  LDG.E.U16 R2, [R2.64] ;  /* 0x0000000402027981 */ /* 0x0000a2000c1e1500 */
[C---:B------:R-:W-:Y:S02]  /*00f0*/  LOP3.LUT P0, RZ, R12.reuse, 0x1f, RZ, 0xc0, !PT ;  /* 0x0000001f0cff7812 */ /* 0x040fe4000780c0ff */
[----:B------:R-:W-:Y:S02]  /*0100*/  ISETP.GE.AND P1, PT, R12, 0x2, PT ;  /* 0x000000020c00780c */ /* 0x000fe40003f26270 */
[----:B0-----:R-:W-:-:S04]  /*0110*/  SHF.R.U32.HI R3, RZ, 0x3, R12 ;  /* 0x00000003ff037819 */ /* 0x001fc8000001160c */
[----:B------:R-:W-:Y:S02]  /*0120*/  LOP3.LUT R3, R3, 0x4, RZ, 0xc0, !PT ;  /* 0x0000000403037812 */ /* 0x000fe400078ec0ff */
[----:B--2---:R-:W-:-:S05]  /*0130*/  SHF.L.U32 R4, R2, 0x10, RZ ;  /* 0x0000001002047819 */ /* 0x004fca00000006ff */
[----:B------:R-:W-:-:S06]  /*0140*/  FMUL R5, R4, R4 ;  /* 0x0000000404057220 */ /* 0x000fcc0000400000 */
[----:B------:R-:W0:Y:S02]  /*0150*/  SHFL.BFLY PT, R5, R5, 0x10, 0x1f ;  /* 0x0e001f0005057f89 */ /* 0x000e2400000e0000 */
[----:B0-----:R-:W-:-:S05]  /*0160*/  FFMA R4, R4, R4, R5 ;  /* 0x0000000404047223 */ /* 0x001fca0000000005 */
[----:B------:R-:W0:Y:S02]  /*0170*/  SHFL.BFLY PT, R7, R4, 0x8, 0x1f ;  /* 0x0d001f0004077f89 */ /* 0x000e2400000e0000 */
[----:B0-----:R-:W-:Y:S01]  /*0180*/  FADD R7, R4, R7 ;  /* 0x0000000704077221 */ /* 0x001fe20000000000 */
[----:B------:R-:W-:-:S04]  /*0190*/  LOP3.LUT R4, R12, 0x1, RZ, 0xc0, !PT ;  /* 0x000000010c047812 */ /* 0x000fc800078ec0ff */
[----:B------:R-:W0:Y:S02]  /*01a0*/  SHFL.BFLY PT, R6, R7, 0x4, 0x1f ;  /* 0x0c801f0007067f89 */ /* 0x000e2400000e0000 */
[----:B0-----:R-:W-:-:S05]  /*01b0*/  FADD R6, R7, R6 ;  /* 0x0000000607067221 */ /* 0x001fca0000000000 */
[----:B------:R-:W0:Y:S02]  /*01c0*/  SHFL.BFLY PT, R9, R6, 0x2, 0x1f ;  /* 0x0c401f0006097f89 */ /* 0x000e2400000e0000 */
[----:B0-----:R-:W-:-:S05]  /*01d0*/  FADD R9, R6, R9 ;  /* 0x0000000906097221 */ /* 0x001fca0000000000 */
[----:B------:R-:W0:Y:S02]  /*01e0*/  SHFL.BFLY PT, R2, R9, 0x1, 0x1f ;  /* 0x0c201f0009027f89 */ /* 0x000e2400000e0000 */
[----:B0-----:R-:W-:-:S05]  /*01f0*/  FADD R2, R9, R2 ;  /* 0x0000000209027221 */ /* 0x001fca0000000000 */
[----:B------:R-:W-:Y:S04]  /*0200*/  @!P0 STS [R3], R2 ;  /* 0x0000000203008388 */ /* 0x000fe80000000800 */
[----:B------:R-:W-:Y:S01]  /*0210*/  BAR.SYNC.DEFER_BLOCKING 0x0 ;  /* 0x0000000000007b1d */ /* 0x000fe20000010000 */
[----:B------:R-:W-:-:S04]  /*0220*/  ISETP.NE.U32.AND P0, PT, R4, 0x1, PT ;  /* 0x000000010400780c */ /* 0x000fc80003f05070 */
[----:B------:R-:W-:Y:S01]  /*0230*/  ISETP.LT.AND P0, PT, R12, 0x2, P0 ;  /* 0x000000020c00780c */ /* 0x000fe20000701270 */
[----:B------:R-:W0:Y:S01]  /*0240*/  @!P1 LDS R8, [R12.X4] ;  /* 0x000000000c089984 */ /* 0x000e220000004800 */
[----:B------:R-:W-:-:S03]  /*0250*/  ISETP.NE.AND P1, PT, R0, RZ, PT ;  /* 0x000000ff0000720c */ /* 0x000fc60003f25270 */
[----:B0-----:R-:W0:Y:S02]  /*0260*/  SHFL.BFLY PT, R5, R8, 0x1, 0x1f ;  /* 0x0c201f0008057f89 */ /* 0x001e2400000e0000 */
[----:B0-----:R-:W-:-:S06]  /*0270*/  FADD R5, R8, R5 ;  /* 0x0000000508057221 */ /* 0x001fcc0000000000 */
[----:B------:R0:W-:Y:S04]  /*0280*/  @P0 STS [R12.X4], R5 ;  /* 0x000000050c000388 */ /* 0x0001e80000004800 */
[----:B------:R-:W-:Y:S06]  /*0290*/  BAR.SYNC.DEFER_BLOCKING 0x0 ;  /* 0x0000000000007b1d */ /* 0x000fec0000010000 */
[----:B------:R-:W-:Y:S05]  /*02a0*/  @P1 EXIT ;  /* 0x000000000000194d */ /* 0x000fea0003800000 */
[----:B0-----:R-:W0:Y:S01]  /*02b0*/  LDS R5, [RZ] ;  /* 0x00000000ff057984 */ /* 0x001e220000000800 */
[----:B------:R-:W-:-:S04]  /*02c0*/  IMAD.MOV.U32 R3, RZ, RZ, 0x4 ;  /* 0x00000004ff037424 */ /* 0x000fc800078e00ff */
[----:B------:R-:W-:-:S05]  /*02d0*/  IMAD.WIDE R2, R10, R3, c[0x0][0x168] ;  /* 0x00005a000a027625 */ /* 0x000fca00078e0203 */
[----:B0-----:R-:W-:Y:S01]  /*02e0*/  STG.E [R2.64], R5 ;  /* 0x0000000502007986 */ /* 0x001fe2000c101904 */
[----:B------:R-:W-:Y:S05]  /*02f0*/  EXIT ;  /* 0x000000000000794d */ /* 0x000fea0003800000 */
.L_x_0:
[----:B------:R-:W-:-:S00]  /*0300*/  BRA `(.L_x_0) ;  /* 0xfffffff000007947 */ /* 0x000fc0000383ffff */
[----:B------:R-:W-:-:S00]  /*0310*/  NOP ;  /* 0x0000000000007918 */ /* 0x000fc00000000000 */
        /* <DEDUP_REMOVED lines=14> */
.L_x_1:


//--------------------- .nv.shared.triton_per_fused__to_copy_mean_pow_12 --------------------------
	.section	.nv.shared.triton_per_fused__to_copy_mean_pow_12,"aw",@nobits
	.sectionflags	@""
	.align	16
